//
// Generated by NVIDIA NVVM Compiler
//
// Compiler Build ID: CL-36424714
// Cuda compilation tools, release 13.0, V13.0.88
// Based on NVVM 20.0.0
//

.version 9.0
.target sm_100
.address_size 64

	// .globl	_Z4dilaPiS_
// _ZZ4dilaPiS_E4temp has been demoted

.visible .entry _Z4dilaPiS_(
	.param .u64 .ptr .align 1 _Z4dilaPiS__param_0,
	.param .u64 .ptr .align 1 _Z4dilaPiS__param_1
)
{
	.reg .pred 	%p<2>;
	.reg .b32 	%r<11>;
	.reg .b32 	%f<17>;
	.reg .b64 	%rd<9>;
	// demoted variable
	.shared .align 4 .b8 _ZZ4dilaPiS_E4temp[12];
	ld.param.u64 	%rd3, [_Z4dilaPiS__param_0];
	ld.param.u64 	%rd2, [_Z4dilaPiS__param_1];
	cvta.to.global.u64 	%rd4, %rd3;
	mov.u32 	%r3, %tid.x;
	mov.u32 	%r4, %ctaid.x;
	mov.u32 	%r5, %ntid.x;
	mad.lo.s32 	%r1, %r4, %r5, %r3;
	mul.wide.s32 	%rd5, %r1, 4;
	add.s64 	%rd1, %rd4, %rd5;
	ld.global.u32 	%r6, [%rd1];
	cvt.rn.f32.s32 	%f1, %r6;
	shl.b32 	%r7, %r3, 2;
	mov.u32 	%r8, _ZZ4dilaPiS_E4temp;
	add.s32 	%r2, %r8, %r7;
	st.shared.f32 	[%r2+12], %f1;
	setp.gt.u32 	%p1, %r3, 2;
	@%p1 bra 	$L__BB0_2;
	ld.global.u32 	%r9, [%rd1+-12];
	cvt.rn.f32.s32 	%f2, %r9;
	st.shared.f32 	[%r2], %f2;
$L__BB0_2:
	bar.sync 	0;
	ld.shared.f32 	%f3, [%r2];
	max.f32 	%f4, %f3, 0f00000000;
	ld.shared.f32 	%f5, [%r2+4];
	max.f32 	%f6, %f4, %f5;
	ld.shared.f32 	%f7, [%r2+8];
	max.f32 	%f8, %f6, %f7;
	ld.shared.f32 	%f9, [%r2+12];
	max.f32 	%f10, %f8, %f9;
	ld.shared.f32 	%f11, [%r2+16];
	max.f32 	%f12, %f10, %f11;
	ld.shared.f32 	%f13, [%r2+20];
	max.f32 	%f14, %f12, %f13;
	ld.shared.f32 	%f15, [%r2+24];
	max.f32 	%f16, %f14, %f15;
	cvta.to.global.u64 	%rd6, %rd2;
	cvt.rzi.s32.f32 	%r10, %f16;
	add.s64 	%rd8, %rd6, %rd5;
	st.global.u32 	[%rd8], %r10;
	ret;

}


// ===== COMPILED SASS (sm_100) =====

	.target	sm_100

	.elftype	@"ET_EXEC"


//--------------------- .note.nv.tkinfo           --------------------------
	.section	.note.nv.tkinfo,"",@"SHT_NOTE"
	.sectionflags	@"SHF_NOTE_NV_TKINFO"
	.tkinfo
        /*0018*/ 	.word	0x00000002
        /*0030*/ 	.string	""
        /*0030*/ 	.string	"ptxas"
        /*0030*/ 	.string	"Cuda compilation tools, release 13.0, V13.0.88"
        /*0030*/ 	.string	"Build cuda_13.0.r13.0/compiler.36424714_0"
        /*0030*/ 	.string	"-arch sm_100 -m 64 "



//--------------------- .note.nv.cuinfo           --------------------------
	.section	.note.nv.cuinfo,"",@"SHT_NOTE"
	.sectionflags	@"SHF_NOTE_NV_CUINFO"
        /*0018*/ 	.short	0x0002
        /*001a*/ 	.short	0x0064
        /*001c*/ 	.short	0x0082
	.zero		2


//--------------------- .nv.info                  --------------------------
	.section	.nv.info,"",@"SHT_CUDA_INFO"
	.align	4


	//----- nvinfo : EIATTR_REGCOUNT
	.align		4
        /*0000*/ 	.byte	0x04, 0x2f
        /*0002*/ 	.short	(.L_1 - .L_0)
	.align		4
.L_0:
        /*0004*/ 	.word	index@(_Z4dilaPiS_)
        /*0008*/ 	.word	0x00000010


	//----- nvinfo : EIATTR_FRAME_SIZE
	.align		4
.L_1:
        /*000c*/ 	.byte	0x04, 0x11
        /*000e*/ 	.short	(.L_3 - .L_2)
	.align		4
.L_2:
        /*0010*/ 	.word	index@(_Z4dilaPiS_)
        /*0014*/ 	.word	0x00000000


	//----- nvinfo : EIATTR_MIN_STACK_SIZE
	.align		4
.L_3:
        /*0018*/ 	.byte	0x04, 0x12
        /*001a*/ 	.short	(.L_5 - .L_4)
	.align		4
.L_4:
        /*001c*/ 	.word	index@(_Z4dilaPiS_)
        /*0020*/ 	.word	0x00000000
.L_5:


//--------------------- .nv.compat                --------------------------
	.section	.nv.compat,"",@"SHT_CUDA_COMPAT_INFO"
	.align	4
        /*0000*/ 	.byte	0x02, 0x09, 0x00, 0x00, 0x02, 0x02, 0x01, 0x00, 0x02, 0x05, 0x05, 0x00, 0x03, 0x07, 0x01, 0x01
        /*0010*/ 	.byte	0x02, 0x03, 0x00, 0x00, 0x02, 0x06, 0x01, 0x00, 0x04, 0x0b, 0x08, 0x00, 0x09, 0x00, 0x00, 0x00
        /*0020*/ 	.byte	0x00, 0x00, 0x00, 0x00


//--------------------- .nv.info._Z4dilaPiS_      --------------------------
	.section	.nv.info._Z4dilaPiS_,"",@"SHT_CUDA_INFO"
	.sectionflags	@""
	.align	4


	//----- nvinfo : EIATTR_CUDA_API_VERSION
	.align		4
        /*0000*/ 	.byte	0x04, 0x37
        /*0002*/ 	.short	(.L_7 - .L_6)
.L_6:
        /*0004*/ 	.word	0x00000082


	//----- nvinfo : EIATTR_KPARAM_INFO
	.align		4
.L_7:
        /*0008*/ 	.byte	0x04, 0x17
        /*000a*/ 	.short	(.L_9 - .L_8)
.L_8:
        /*000c*/ 	.word	0x00000000
        /*0010*/ 	.short	0x0001
        /*0012*/ 	.short	0x0008
        /*0014*/ 	.byte	0x00, 0xf5, 0x21, 0x00


	//----- nvinfo : EIATTR_KPARAM_INFO
	.align		4
.L_9:
        /*0018*/ 	.byte	0x04, 0x17
        /*001a*/ 	.short	(.L_11 - .L_10)
.L_10:
        /*001c*/ 	.word	0x00000000
        /*0020*/ 	.short	0x0000
        /*0022*/ 	.short	0x0000
        /*0024*/ 	.byte	0x00, 0xf5, 0x21, 0x00


	//----- nvinfo : EIATTR_SPARSE_MMA_MASK
	.align		4
.L_11:
        /*0028*/ 	.byte	0x03, 0x50
        /*002a*/ 	.short	0x0000


	//----- nvinfo : EIATTR_MAXREG_COUNT
	.align		4
        /*002c*/ 	.byte	0x03, 0x1b
        /*002e*/ 	.short	0x00ff


	//----- nvinfo : EIATTR_NUM_BARRIERS
	.align		4
        /*0030*/ 	.byte	0x02, 0x4c
        /*0032*/ 	.byte	0x01
	.zero		1


	//----- nvinfo : EIATTR_MERCURY_ISA_VERSION
	.align		4
        /*0034*/ 	.byte	0x03, 0x5f
        /*0036*/ 	.short	0x0101


	//----- nvinfo : EIATTR_VRC_CTA_INIT_COUNT
	.align		4
        /*0038*/ 	.byte	0x02, 0x4a
	.zero		1
	.zero		1


	//----- nvinfo : EIATTR_EXIT_INSTR_OFFSETS
	.align		4
        /*003c*/ 	.byte	0x04, 0x1c
        /*003e*/ 	.short	(.L_13 - .L_12)


	//   ....[0]....
.L_12:
        /*0040*/ 	.word	0x00000230


	//----- nvinfo : EIATTR_CBANK_PARAM_SIZE
	.align		4
.L_13:
        /*0044*/ 	.byte	0x03, 0x19
        /*0046*/ 	.short	0x0010


	//----- nvinfo : EIATTR_PARAM_CBANK
	.align		4
        /*0048*/ 	.byte	0x04, 0x0a
        /*004a*/ 	.short	(.L_15 - .L_14)
	.align		4
.L_14:
        /*004c*/ 	.word	index@(.nv.constant0._Z4dilaPiS_)
        /*0050*/ 	.short	0x0380
        /*0052*/ 	.short	0x0010


	//----- nvinfo : EIATTR_SW_WAR
	.align		4
.L_15:
        /*0054*/ 	.byte	0x04, 0x36
        /*0056*/ 	.short	(.L_17 - .L_16)
.L_16:
        /*0058*/ 	.word	0x00000008
.L_17:


//--------------------- .nv.callgraph             --------------------------
	.section	.nv.callgraph,"",@"SHT_CUDA_CALLGRAPH"
	.align	4
	.sectionentsize	8
	.align		4
        /*0000*/ 	.word	0x00000000
	.align		4
        /*0004*/ 	.word	0xffffffff
	.align		4
        /*0008*/ 	.word	0x00000000
	.align		4
        /*000c*/ 	.word	0xfffffffe
	.align		4
        /*0010*/ 	.word	0x00000000
	.align		4
        /*0014*/ 	.word	0xfffffffd
	.align		4
        /*0018*/ 	.word	0x00000000
	.align		4
        /*001c*/ 	.word	0xfffffffc


//--------------------- .text._Z4dilaPiS_         --------------------------
	.section	.text._Z4dilaPiS_,"ax",@progbits
	.align	128
        .global         _Z4dilaPiS_
        .type           _Z4dilaPiS_,@function
        .size           _Z4dilaPiS_,(.L_x_1 - _Z4dilaPiS_)
        .other          _Z4dilaPiS_,@"STO_CUDA_ENTRY STV_DEFAULT"
_Z4dilaPiS_:
.text._Z4dilaPiS_:
[----:B------:R-:W-:Y:S01]  /*0000*/  LDC R1, c[0x0][0x37c] ;  /* 0x0000df00ff017b82 */ /* 0x000fe20000000800 */
[----:B------:R-:W0:Y:S07]  /*0010*/  S2R R7, SR_TID.X ;  /* 0x0000000000077919 */ /* 0x000e2e0000002100 */
[----:B------:R-:W1:Y:S01]  /*0020*/  S2UR UR4, SR_CTAID.X ;  /* 0x00000000000479c3 */ /* 0x000e620000002500 */
[----:B------:R-:W2:Y:S07]  /*0030*/  LDCU.64 UR6, c[0x0][0x358] ;  /* 0x00006b00ff0677ac */ /* 0x000eae0008000a00 */
[----:B------:R-:W1:Y:S08]  /*0040*/  LDC R0, c[0x0][0x360] ;  /* 0x0000d800ff007b82 */ /* 0x000e700000000800 */
[----:B------:R-:W3:Y:S01]  /*0050*/  LDC.64 R2, c[0x0][0x380] ;  /* 0x0000e000ff027b82 */ /* 0x000ee20000000a00 */
[----:B0-----:R-:W-:Y:S01]  /*0060*/  ISETP.GT.U32.AND P0, PT, R7, 0x2, PT ;  /* 0x000000020700780c */ /* 0x001fe20003f04070 */
[----:B-1----:R-:W-:-:S04]  /*0070*/  IMAD R5, R0, UR4, R7 ;  /* 0x0000000400057c24 */ /* 0x002fc8000f8e0207 */
[----:B---3--:R-:W-:-:S05]  /*0080*/  IMAD.WIDE R2, R5, 0x4, R2 ;  /* 0x0000000405027825 */ /* 0x008fca00078e0202 */
[----:B--2---:R-:W2:Y:S04]  /*0090*/  LDG.E R0, desc[UR6][R2.64] ;  /* 0x0000000602007981 */ /* 0x004ea8000c1e1900 */
[----:B------:R-:W3:Y:S01]  /*00a0*/  @!P0 LDG.E R4, desc[UR6][R2.64+-0xc] ;  /* 0xfffff40602048981 */ /* 0x000ee2000c1e1900 */
[----:B------:R-:W0:Y:S01]  /*00b0*/  S2UR UR5, SR_CgaCtaId ;  /* 0x00000000000579c3 */ /* 0x000e220000008800 */
[----:B------:R-:W-:Y:S02]  /*00c0*/  UMOV UR4, 0x400 ;  /* 0x0000040000047882 */ /* 0x000fe40000000000 */
[----:B0-----:R-:W-:-:S06]  /*00d0*/  ULEA UR4, UR5, UR4, 0x18 ;  /* 0x0000000405047291 */ /* 0x001fcc000f8ec0ff */
[----:B------:R-:W-:Y:S02]  /*00e0*/  LEA R7, R7, UR4, 0x2 ;  /* 0x0000000407077c11 */ /* 0x000fe4000f8e10ff */
[----:B--2---:R-:W-:Y:S02]  /*00f0*/  I2FP.F32.S32 R0, R0 ;  /* 0x0000000000007245 */ /* 0x004fe40000201400 */
[----:B---3--:R-:W-:-:S03]  /*0100*/  @!P0 I2FP.F32.S32 R4, R4 ;  /* 0x0000000400048245 */ /* 0x008fc60000201400 */
[----:B------:R-:W-:Y:S04]  /*0110*/  STS [R7+0xc], R0 ;  /* 0x00000c0007007388 */ /* 0x000fe80000000800 */
[----:B------:R-:W-:Y:S01]  /*0120*/  @!P0 STS [R7], R4 ;  /* 0x0000000407008388 */ /* 0x000fe20000000800 */
[----:B------:R-:W-:Y:S06]  /*0130*/  BAR.SYNC.DEFER_BLOCKING 0x0 ;  /* 0x0000000000007b1d */ /* 0x000fec0000010000 */
[----:B------:R-:W-:Y:S04]  /*0140*/  LDS R6, [R7] ;  /* 0x0000000007067984 */ /* 0x000fe80000000800 */
[----:B------:R-:W0:Y:S04]  /*0150*/  LDS R3, [R7+0x4] ;  /* 0x0000040007037984 */ /* 0x000e280000000800 */
[----:B------:R-:W-:Y:S04]  /*0160*/  LDS R9, [R7+0x8] ;  /* 0x0000080007097984 */ /* 0x000fe80000000800 */
[----:B------:R-:W1:Y:S04]  /*0170*/  LDS R8, [R7+0xc] ;  /* 0x00000c0007087984 */ /* 0x000e680000000800 */
[----:B------:R-:W-:Y:S04]  /*0180*/  LDS R11, [R7+0x10] ;  /* 0x00001000070b7984 */ /* 0x000fe80000000800 */
[----:B------:R-:W2:Y:S04]  /*0190*/  LDS R10, [R7+0x14] ;  /* 0x00001400070a7984 */ /* 0x000ea80000000800 */
[----:B------:R-:W3:Y:S01]  /*01a0*/  LDS R13, [R7+0x18] ;  /* 0x00001800070d7984 */ /* 0x000ee20000000800 */
[----:B0-----:R-:W-:-:S02]  /*01b0*/  FMNMX3 R6, R6, RZ, R3, !PT ;  /* 0x000000ff06067276 */ /* 0x001fc40007800003 */
[----:B------:R-:W0:Y:S02]  /*01c0*/  LDC.64 R2, c[0x0][0x388] ;  /* 0x0000e200ff027b82 */ /* 0x000e240000000a00 */
[----:B-1----:R-:W-:-:S04]  /*01d0*/  FMNMX3 R6, R6, R9, R8, !PT ;  /* 0x0000000906067276 */ /* 0x002fc80007800008 */
[----:B--2---:R-:W-:-:S04]  /*01e0*/  FMNMX3 R6, R6, R11, R10, !PT ;  /* 0x0000000b06067276 */ /* 0x004fc8000780000a */
[----:B---3--:R-:W-:-:S04]  /*01f0*/  FMNMX R6, R6, R13, !PT ;  /* 0x0000000d06067209 */ /* 0x008fc80007800000 */
[----:B------:R-:W1:Y:S01]  /*0200*/  F2I.TRUNC.NTZ R9, R6 ;  /* 0x0000000600097305 */ /* 0x000e62000020f100 */
[----:B0-----:R-:W-:-:S05]  /*0210*/  IMAD.WIDE R2, R5, 0x4, R2 ;  /* 0x0000000405027825 */ /* 0x001fca00078e0202 */
[----:B-1----:R-:W-:Y:S01]  /*0220*/  STG.E desc[UR6][R2.64], R9 ;  /* 0x0000000902007986 */ /* 0x002fe2000c101906 */
[----:B------:R-:W-:Y:S05]  /*0230*/  EXIT ;  /* 0x000000000000794d */ /* 0x000fea0003800000 */
.L_x_0:
[----:B------:R-:W-:-:S00]  /*0240*/  BRA `(.L_x_0) ;  /* 0xfffffffc00fc7947 */ /* 0x000fc0000383ffff */
[----:B------:R-:W-:-:S00]  /*0250*/  NOP ;  /* 0x0000000000007918 */ /* 0x000fc00000000000 */
        /* <DEDUP_REMOVED lines=10> */
.L_x_1:


//--------------------- .nv.shared._Z4dilaPiS_    --------------------------
	.section	.nv.shared._Z4dilaPiS_,"aw",@nobits
	.sectionflags	@""
	.align	4
.nv.shared._Z4dilaPiS_:
	.zero		1036


//--------------------- .nv.shared.reserved.0     --------------------------
	.section	.nv.shared.reserved.0,"aw",@nobits
	.weak		__nv_reservedSMEM_offset_0_alias
	.size		__nv_reservedSMEM_offset_0_alias, 0, 64
	.other		__nv_reservedSMEM_offset_0_alias,@"STO_CUDA_RESERVED_SHARED STV_DEFAULT"
__nv_reservedSMEM_offset_0_alias:
	.zero		0
	.zero		64


//--------------------- .nv.constant0._Z4dilaPiS_ --------------------------
	.section	.nv.constant0._Z4dilaPiS_,"a",@progbits
	.sectionflags	@""
	.align	4
.nv.constant0._Z4dilaPiS_:
	.zero		912


//--------------------- SYMBOLS --------------------------

	.type		.nv.reservedSmem.offset0,@object
	.size		.nv.reservedSmem.offset0,0x4
	.type		.nv.reservedSmem.cap,@object
	.size		.nv.reservedSmem.cap,0x4
